//
// Generated by NVIDIA NVVM Compiler
//
// Compiler Build ID: CL-36424714
// Cuda compilation tools, release 13.0, V13.0.88
// Based on NVVM 20.0.0
//

.version 9.0
.target sm_100
.address_size 64

	// .globl	_Z19BatchPathFindKernelPiS_S_S_iS_PP7IntPairS_

.visible .entry _Z19BatchPathFindKernelPiS_S_S_iS_PP7IntPairS_(
	.param .u64 .ptr .align 1 _Z19BatchPathFindKernelPiS_S_S_iS_PP7IntPairS__param_0,
	.param .u64 .ptr .align 1 _Z19BatchPathFindKernelPiS_S_S_iS_PP7IntPairS__param_1,
	.param .u64 .ptr .align 1 _Z19BatchPathFindKernelPiS_S_S_iS_PP7IntPairS__param_2,
	.param .u64 .ptr .align 1 _Z19BatchPathFindKernelPiS_S_S_iS_PP7IntPairS__param_3,
	.param .u32 _Z19BatchPathFindKernelPiS_S_S_iS_PP7IntPairS__param_4,
	.param .u64 .ptr .align 1 _Z19BatchPathFindKernelPiS_S_S_iS_PP7IntPairS__param_5,
	.param .u64 .ptr .align 1 _Z19BatchPathFindKernelPiS_S_S_iS_PP7IntPairS__param_6,
	.param .u64 .ptr .align 1 _Z19BatchPathFindKernelPiS_S_S_iS_PP7IntPairS__param_7
)
{



}


// ===== COMPILED SASS (sm_100) =====

	.target	sm_100

	.elftype	@"ET_EXEC"


//--------------------- .note.nv.tkinfo           --------------------------
	.section	.note.nv.tkinfo,"",@"SHT_NOTE"
	.sectionflags	@"SHF_NOTE_NV_TKINFO"
	.tkinfo
        /*0018*/ 	.word	0x00000002
        /*0030*/ 	.string	""
        /*0030*/ 	.string	"ptxas"
        /*0030*/ 	.string	"Cuda compilation tools, release 13.0, V13.0.88"
        /*0030*/ 	.string	"Build cuda_13.0.r13.0/compiler.36424714_0"
        /*0030*/ 	.string	"-arch sm_100 -m 64 "



//--------------------- .note.nv.cuinfo           --------------------------
	.section	.note.nv.cuinfo,"",@"SHT_NOTE"
	.sectionflags	@"SHF_NOTE_NV_CUINFO"
        /*0018*/ 	.short	0x0002
        /*001a*/ 	.short	0x0064
        /*001c*/ 	.short	0x0082
	.zero		2


//--------------------- .nv.info                  --------------------------
	.section	.nv.info,"",@"SHT_CUDA_INFO"
	.align	4


	//----- nvinfo : EIATTR_REGCOUNT
	.align		4
        /*0000*/ 	.byte	0x04, 0x2f
        /*0002*/ 	.short	(.L_1 - .L_0)
	.align		4
.L_0:
        /*0004*/ 	.word	index@(_Z19BatchPathFindKernelPiS_S_S_iS_PP7IntPairS_)
        /*0008*/ 	.word	0x00000004


	//----- nvinfo : EIATTR_FRAME_SIZE
	.align		4
.L_1:
        /*000c*/ 	.byte	0x04, 0x11
        /*000e*/ 	.short	(.L_3 - .L_2)
	.align		4
.L_2:
        /*0010*/ 	.word	index@(_Z19BatchPathFindKernelPiS_S_S_iS_PP7IntPairS_)
        /*0014*/ 	.word	0x00000000


	//----- nvinfo : EIATTR_MIN_STACK_SIZE
	.align		4
.L_3:
        /*0018*/ 	.byte	0x04, 0x12
        /*001a*/ 	.short	(.L_5 - .L_4)
	.align		4
.L_4:
        /*001c*/ 	.word	index@(_Z19BatchPathFindKernelPiS_S_S_iS_PP7IntPairS_)
        /*0020*/ 	.word	0x00000000
.L_5:


//--------------------- .nv.compat                --------------------------
	.section	.nv.compat,"",@"SHT_CUDA_COMPAT_INFO"
	.align	4
        /*0000*/ 	.byte	0x02, 0x09, 0x00, 0x00, 0x02, 0x02, 0x01, 0x00, 0x02, 0x05, 0x05, 0x00, 0x03, 0x07, 0x01, 0x01
        /*0010*/ 	.byte	0x02, 0x03, 0x00, 0x00, 0x02, 0x06, 0x01, 0x00, 0x04, 0x0b, 0x08, 0x00, 0x09, 0x00, 0x00, 0x00
        /*0020*/ 	.byte	0x00, 0x00, 0x00, 0x00


//--------------------- .nv.info._Z19BatchPathFindKernelPiS_S_S_iS_PP7IntPairS_ --------------------------
	.section	.nv.info._Z19BatchPathFindKernelPiS_S_S_iS_PP7IntPairS_,"",@"SHT_CUDA_INFO"
	.sectionflags	@""
	.align	4


	//----- nvinfo : EIATTR_CUDA_API_VERSION
	.align		4
        /*0000*/ 	.byte	0x04, 0x37
        /*0002*/ 	.short	(.L_7 - .L_6)
.L_6:
        /*0004*/ 	.word	0x00000082


	//----- nvinfo : EIATTR_KPARAM_INFO
	.align		4
.L_7:
        /*0008*/ 	.byte	0x04, 0x17
        /*000a*/ 	.short	(.L_9 - .L_8)
.L_8:
        /*000c*/ 	.word	0x00000000
        /*0010*/ 	.short	0x0007
        /*0012*/ 	.short	0x0038
        /*0014*/ 	.byte	0x00, 0xf5, 0x21, 0x00


	//----- nvinfo : EIATTR_KPARAM_INFO
	.align		4
.L_9:
        /*0018*/ 	.byte	0x04, 0x17
        /*001a*/ 	.short	(.L_11 - .L_10)
.L_10:
        /*001c*/ 	.word	0x00000000
        /*0020*/ 	.short	0x0006
        /*0022*/ 	.short	0x0030
        /*0024*/ 	.byte	0x00, 0xf5, 0x21, 0x00


	//----- nvinfo : EIATTR_KPARAM_INFO
	.align		4
.L_11:
        /*0028*/ 	.byte	0x04, 0x17
        /*002a*/ 	.short	(.L_13 - .L_12)
.L_12:
        /*002c*/ 	.word	0x00000000
        /*0030*/ 	.short	0x0005
        /*0032*/ 	.short	0x0028
        /*0034*/ 	.byte	0x00, 0xf5, 0x21, 0x00


	//----- nvinfo : EIATTR_KPARAM_INFO
	.align		4
.L_13:
        /*0038*/ 	.byte	0x04, 0x17
        /*003a*/ 	.short	(.L_15 - .L_14)
.L_14:
        /*003c*/ 	.word	0x00000000
        /*0040*/ 	.short	0x0004
        /*0042*/ 	.short	0x0020
        /*0044*/ 	.byte	0x00, 0xf0, 0x11, 0x00


	//----- nvinfo : EIATTR_KPARAM_INFO
	.align		4
.L_15:
        /*0048*/ 	.byte	0x04, 0x17
        /*004a*/ 	.short	(.L_17 - .L_16)
.L_16:
        /*004c*/ 	.word	0x00000000
        /*0050*/ 	.short	0x0003
        /*0052*/ 	.short	0x0018
        /*0054*/ 	.byte	0x00, 0xf5, 0x21, 0x00


	//----- nvinfo : EIATTR_KPARAM_INFO
	.align		4
.L_17:
        /*0058*/ 	.byte	0x04, 0x17
        /*005a*/ 	.short	(.L_19 - .L_18)
.L_18:
        /*005c*/ 	.word	0x00000000
        /*0060*/ 	.short	0x0002
        /*0062*/ 	.short	0x0010
        /*0064*/ 	.byte	0x00, 0xf5, 0x21, 0x00


	//----- nvinfo : EIATTR_KPARAM_INFO
	.align		4
.L_19:
        /*0068*/ 	.byte	0x04, 0x17
        /*006a*/ 	.short	(.L_21 - .L_20)
.L_20:
        /*006c*/ 	.word	0x00000000
        /*0070*/ 	.short	0x0001
        /*0072*/ 	.short	0x0008
        /*0074*/ 	.byte	0x00, 0xf5, 0x21, 0x00


	//----- nvinfo : EIATTR_KPARAM_INFO
	.align		4
.L_21:
        /*0078*/ 	.byte	0x04, 0x17
        /*007a*/ 	.short	(.L_23 - .L_22)
.L_22:
        /*007c*/ 	.word	0x00000000
        /*0080*/ 	.short	0x0000
        /*0082*/ 	.short	0x0000
        /*0084*/ 	.byte	0x00, 0xf5, 0x21, 0x00


	//----- nvinfo : EIATTR_SPARSE_MMA_MASK
	.align		4
.L_23:
        /*0088*/ 	.byte	0x03, 0x50
        /*008a*/ 	.short	0x0000


	//----- nvinfo : EIATTR_MAXREG_COUNT
	.align		4
        /*008c*/ 	.byte	0x03, 0x1b
        /*008e*/ 	.short	0x00ff


	//----- nvinfo : EIATTR_MERCURY_ISA_VERSION
	.align		4
        /*0090*/ 	.byte	0x03, 0x5f
        /*0092*/ 	.short	0x0101


	//----- nvinfo : EIATTR_VRC_CTA_INIT_COUNT
	.align		4
        /*0094*/ 	.byte	0x02, 0x4a
	.zero		1
	.zero		1


	//----- nvinfo : EIATTR_EXIT_INSTR_OFFSETS
	.align		4
        /*0098*/ 	.byte	0x04, 0x1c
        /*009a*/ 	.short	(.L_25 - .L_24)


	//   ....[0]....
.L_24:
        /*009c*/ 	.word	0x00000010


	//----- nvinfo : EIATTR_CBANK_PARAM_SIZE
	.align		4
.L_25:
        /*00a0*/ 	.byte	0x03, 0x19
        /*00a2*/ 	.short	0x0040


	//----- nvinfo : EIATTR_PARAM_CBANK
	.align		4
        /*00a4*/ 	.byte	0x04, 0x0a
        /*00a6*/ 	.short	(.L_27 - .L_26)
	.align		4
.L_26:
        /*00a8*/ 	.word	index@(.nv.constant0._Z19BatchPathFindKernelPiS_S_S_iS_PP7IntPairS_)
        /*00ac*/ 	.short	0x0380
        /*00ae*/ 	.short	0x0040


	//----- nvinfo : EIATTR_SW_WAR
	.align		4
.L_27:
        /*00b0*/ 	.byte	0x04, 0x36
        /*00b2*/ 	.short	(.L_29 - .L_28)
.L_28:
        /*00b4*/ 	.word	0x00000008
.L_29:


//--------------------- .nv.callgraph             --------------------------
	.section	.nv.callgraph,"",@"SHT_CUDA_CALLGRAPH"
	.align	4
	.sectionentsize	8
	.align		4
        /*0000*/ 	.word	0x00000000
	.align		4
        /*0004*/ 	.word	0xffffffff
	.align		4
        /*0008*/ 	.word	0x00000000
	.align		4
        /*000c*/ 	.word	0xfffffffe
	.align		4
        /*0010*/ 	.word	0x00000000
	.align		4
        /*0014*/ 	.word	0xfffffffd
	.align		4
        /*0018*/ 	.word	0x00000000
	.align		4
        /*001c*/ 	.word	0xfffffffc


//--------------------- .text._Z19BatchPathFindKernelPiS_S_S_iS_PP7IntPairS_ --------------------------
	.section	.text._Z19BatchPathFindKernelPiS_S_S_iS_PP7IntPairS_,"ax",@progbits
	.align	128
        .global         _Z19BatchPathFindKernelPiS_S_S_iS_PP7IntPairS_
        .type           _Z19BatchPathFindKernelPiS_S_S_iS_PP7IntPairS_,@function
        .size           _Z19BatchPathFindKernelPiS_S_S_iS_PP7IntPairS_,(.L_x_1 - _Z19BatchPathFindKernelPiS_S_S_iS_PP7IntPairS_)
        .other          _Z19BatchPathFindKernelPiS_S_S_iS_PP7IntPairS_,@"STO_CUDA_ENTRY STV_DEFAULT"
_Z19BatchPathFindKernelPiS_S_S_iS_PP7IntPairS_:
.text._Z19BatchPathFindKernelPiS_S_S_iS_PP7IntPairS_:
[----:B------:R-:W-:Y:S01]  /*0000*/  LDC R1, c[0x0][0x37c] ;  /* 0x0000df00ff017b82 */ /* 0x000fe20000000800 */
[----:B------:R-:W-:Y:S05]  /*0010*/  EXIT ;  /* 0x000000000000794d */ /* 0x000fea0003800000 */
.L_x_0:
[----:B------:R-:W-:-:S00]  /*0020*/  BRA `(.L_x_0) ;  /* 0xfffffffc00fc7947 */ /* 0x000fc0000383ffff */
[----:B------:R-:W-:-:S00]  /*0030*/  NOP ;  /* 0x0000000000007918 */ /* 0x000fc00000000000 */
        /* <DEDUP_REMOVED lines=12> */
.L_x_1:


//--------------------- .nv.shared.reserved.0     --------------------------
	.section	.nv.shared.reserved.0,"aw",@nobits
	.weak		__nv_reservedSMEM_offset_0_alias
	.size		__nv_reservedSMEM_offset_0_alias, 0, 64
	.other		__nv_reservedSMEM_offset_0_alias,@"STO_CUDA_RESERVED_SHARED STV_DEFAULT"
__nv_reservedSMEM_offset_0_alias:
	.zero		0
	.zero		64


//--------------------- .nv.constant0._Z19BatchPathFindKernelPiS_S_S_iS_PP7IntPairS_ --------------------------
	.section	.nv.constant0._Z19BatchPathFindKernelPiS_S_S_iS_PP7IntPairS_,"a",@progbits
	.sectionflags	@""
	.align	4
.nv.constant0._Z19BatchPathFindKernelPiS_S_S_iS_PP7IntPairS_:
	.zero		960


//--------------------- SYMBOLS --------------------------

	.type		.nv.reservedSmem.offset0,@object
	.size		.nv.reservedSmem.offset0,0x4
